	.headerflags	@"EF_CUDA_TEXMODE_UNIFIED EF_CUDA_64BIT_ADDRESS EF_CUDA_ACCELERATORS EF_CUDA_SM90 EF_CUDA_VIRTUAL_SM(EF_CUDA_SM90)"
	.elftype	@"ET_EXEC"


//--------------------- .nv.info                  --------------------------
	.section	.nv.info,"",@"SHT_CUDA_INFO"
	.align	4


	//----- nvinfo : EIATTR_REGCOUNT
	.align		4
        /*0000*/ 	.byte	0x04, 0x2f
        /*0002*/ 	.short	(.L_1 - .L_0)
	.align		4
.L_0:
        /*0004*/ 	.word	index@(triton_poi_fused_convolution_38)
        /*0008*/ 	.word	0x0000000a


	//----- nvinfo : EIATTR_MIN_STACK_SIZE
	.align		4
.L_1:
        /*000c*/ 	.byte	0x04, 0x12
        /*000e*/ 	.short	(.L_3 - .L_2)
	.align		4
.L_2:
        /*0010*/ 	.word	index@(triton_poi_fused_convolution_38)
        /*0014*/ 	.word	0x00000000


	//----- nvinfo : EIATTR_FRAME_SIZE
	.align		4
.L_3:
        /*0018*/ 	.byte	0x04, 0x11
        /*001a*/ 	.short	(.L_5 - .L_4)
	.align		4
.L_4:
        /*001c*/ 	.word	index@(triton_poi_fused_convolution_38)
        /*0020*/ 	.word	0x00000000


	//----- nvinfo : EIATTR_MIN_STACK_SIZE
	.align		4
.L_5:
        /*0024*/ 	.byte	0x04, 0x12
        /*0026*/ 	.short	(.L_7 - .L_6)
	.align		4
.L_6:
        /*0028*/ 	.word	index@(triton_poi_fused_convolution_38)
        /*002c*/ 	.word	0x00000000
.L_7:


//--------------------- .nv.info.triton_poi_fused_convolution_38 --------------------------
	.section	.nv.info.triton_poi_fused_convolution_38,"",@"SHT_CUDA_INFO"
	.sectionflags	@""
	.align	4


	//----- nvinfo : EIATTR_CUDA_API_VERSION
	.align		4
        /*0000*/ 	.byte	0x04, 0x37
        /*0002*/ 	.short	(.L_9 - .L_8)
.L_8:
        /*0004*/ 	.word	0x0000007c


	//----- nvinfo : EIATTR_KPARAM_INFO
	.align		4
.L_9:
        /*0008*/ 	.byte	0x04, 0x17
        /*000a*/ 	.short	(.L_11 - .L_10)
.L_10:
        /*000c*/ 	.word	0x00000000
        /*0010*/ 	.short	0x0002
        /*0012*/ 	.short	0x0010
        /*0014*/ 	.byte	0x00, 0xf0, 0x11, 0x00


	//----- nvinfo : EIATTR_KPARAM_INFO
	.align		4
.L_11:
        /*0018*/ 	.byte	0x04, 0x17
        /*001a*/ 	.short	(.L_13 - .L_12)
.L_12:
        /*001c*/ 	.word	0x00000000
        /*0020*/ 	.short	0x0001
        /*0022*/ 	.short	0x0008
        /*0024*/ 	.byte	0x00, 0xf4, 0x21, 0x00


	//----- nvinfo : EIATTR_KPARAM_INFO
	.align		4
.L_13:
        /*0028*/ 	.byte	0x04, 0x17
        /*002a*/ 	.short	(.L_15 - .L_14)
.L_14:
        /*002c*/ 	.word	0x00000000
        /*0030*/ 	.short	0x0000
        /*0032*/ 	.short	0x0000
        /*0034*/ 	.byte	0x00, 0xf4, 0x21, 0x00


	//----- nvinfo : EIATTR_SPARSE_MMA_MASK
	.align		4
.L_15:
        /*0038*/ 	.byte	0x03, 0x50
        /*003a*/ 	.short	0x0000


	//----- nvinfo : EIATTR_MAXREG_COUNT
	.align		4
        /*003c*/ 	.byte	0x03, 0x1b
        /*003e*/ 	.short	0x00ff


	//----- nvinfo : EIATTR_EXIT_INSTR_OFFSETS
	.align		4
        /*0040*/ 	.byte	0x04, 0x1c
        /*0042*/ 	.short	(.L_17 - .L_16)


	//   ....[0]....
.L_16:
        /*0044*/ 	.word	0x000000d0


	//----- nvinfo : EIATTR_REQNTID
	.align		4
.L_17:
        /*0048*/ 	.byte	0x04, 0x10
        /*004a*/ 	.short	(.L_19 - .L_18)
.L_18:
        /*004c*/ 	.word	0x00000080
        /*0050*/ 	.word	0x00000001
        /*0054*/ 	.word	0x00000001


	//----- nvinfo : EIATTR_CBANK_PARAM_SIZE
	.align		4
.L_19:
        /*0058*/ 	.byte	0x03, 0x19
        /*005a*/ 	.short	0x0014


	//----- nvinfo : EIATTR_PARAM_CBANK
	.align		4
        /*005c*/ 	.byte	0x04, 0x0a
        /*005e*/ 	.short	(.L_21 - .L_20)
	.align		4
.L_20:
        /*0060*/ 	.word	index@(.nv.constant0.triton_poi_fused_convolution_38)
        /*0064*/ 	.short	0x0210
        /*0066*/ 	.short	0x0014


	//----- nvinfo : EIATTR_SW_WAR
	.align		4
.L_21:
        /*0068*/ 	.byte	0x04, 0x36
        /*006a*/ 	.short	(.L_23 - .L_22)
.L_22:
        /*006c*/ 	.word	0x00000008
.L_23:


//--------------------- .nv.callgraph             --------------------------
	.section	.nv.callgraph,"",@"SHT_CUDA_CALLGRAPH"
	.align	4
	.sectionentsize	8
	.align		4
        /*0000*/ 	.word	0x00000000
	.align		4
        /*0004*/ 	.word	0xffffffff
	.align		4
        /*0008*/ 	.word	0x00000000
	.align		4
        /*000c*/ 	.word	0xfffffffe
	.align		4
        /*0010*/ 	.word	0x00000000
	.align		4
        /*0014*/ 	.word	0xfffffffd
	.align		4
        /*0018*/ 	.word	0x00000000
	.align		4
        /*001c*/ 	.word	0xfffffffc


//--------------------- .text.triton_poi_fused_convolution_38 --------------------------
	.section	.text.triton_poi_fused_convolution_38,"ax",@progbits
	.align	128
        .global         triton_poi_fused_convolution_38
        .type           triton_poi_fused_convolution_38,@function
        .size           triton_poi_fused_convolution_38,(.L_x_1 - triton_poi_fused_convolution_38)
        .other          triton_poi_fused_convolution_38,@"STO_CUDA_ENTRY STV_DEFAULT"
triton_poi_fused_convolution_38:
.text.triton_poi_fused_convolution_38:
[----:B------:R-:W-:Y:S01]  /*0000*/  LDC R1, c[0x0][0x28] ;  /* 0x00000a00ff017b82 */ /* 0x000fe20000000800 */
[----:B------:R-:W1:Y:S07]  /*0010*/  S2R R0, SR_TID.X ;  /* 0x0000000000007919 */ /* 0x000e6e0000002100 */
[----:B------:R-:W2:Y:S01]  /*0020*/  LDC.64 R2, c[0x0][0x210] ;  /* 0x00008400ff027b82 */ /* 0x000ea20000000a00 */
[----:B------:R-:W-:Y:S01]  /*0030*/  ULDC.64 UR4, c[0x0][0x208] ;  /* 0x0000820000047ab9 */ /* 0x000fe20000000a00 */
[----:B------:R-:W3:Y:S06]  /*0040*/  S2R R7, SR_CTAID.X ;  /* 0x0000000000077919 */ /* 0x000eec0000002500 */
[----:B------:R-:W4:Y:S01]  /*0050*/  LDC.64 R4, c[0x0][0x218] ;  /* 0x00008600ff047b82 */ /* 0x000f220000000a00 */
[----:B-1----:R-:W-:Y:S01]  /*0060*/  LOP3.LUT R0, R0, 0x7f, RZ, 0xc0, !PT ;  /* 0x0000007f00007812 */ /* 0x002fe200078ec0ff */
[----:B----4-:R-:W4:Y:S03]  /*0070*/  LDG.E R5, desc[UR4][R4.64] ;  /* 0x0000000404057981 */ /* 0x010f26000c1e1900 */
[----:B---3--:R-:W-:-:S05]  /*0080*/  LEA R7, R7, R0, 0x7 ;  /* 0x0000000007077211 */ /* 0x008fca00078e38ff */
[----:B--2---:R-:W-:-:S05]  /*0090*/  IMAD.WIDE R2, R7, 0x4, R2 ;  /* 0x0000000407027825 */ /* 0x004fca00078e0202 */
[----:B------:R-:W4:Y:S02]  /*00a0*/  LDG.E R0, desc[UR4][R2.64] ;  /* 0x0000000402007981 */ /* 0x000f24000c1e1900 */
[----:B----4-:R-:W-:-:S05]  /*00b0*/  FADD R7, R0, R5 ;  /* 0x0000000500077221 */ /* 0x010fca0000000000 */
[----:B------:R-:W-:Y:S01]  /*00c0*/  STG.E desc[UR4][R2.64], R7 ;  /* 0x0000000702007986 */ /* 0x000fe2000c101904 */
[----:B------:R-:W-:Y:S05]  /*00d0*/  EXIT ;  /* 0x000000000000794d */ /* 0x000fea0003800000 */
.L_x_0:
[----:B------:R-:W-:-:S00]  /*00e0*/  BRA `(.L_x_0) ;  /* 0xfffffffc00fc7947 */ /* 0x000fc0000383ffff */
[----:B------:R-:W-:-:S00]  /*00f0*/  NOP ;  /* 0x0000000000007918 */ /* 0x000fc00000000000 */
        /* <DEDUP_REMOVED lines=8> */
.L_x_1:


//--------------------- .nv.constant0.triton_poi_fused_convolution_38 --------------------------
	.section	.nv.constant0.triton_poi_fused_convolution_38,"a",@progbits
	.sectionflags	@""
	.align	4
.nv.constant0.triton_poi_fused_convolution_38:
	.zero		548
